//
// Generated by NVIDIA NVVM Compiler
//
// Compiler Build ID: CL-36424714
// Cuda compilation tools, release 13.0, V13.0.88
// Based on NVVM 20.0.0
//

.version 9.0
.target sm_100
.address_size 64

	// .globl	_Z9TransposePfS_ii

.visible .entry _Z9TransposePfS_ii(
	.param .u64 .ptr .align 1 _Z9TransposePfS_ii_param_0,
	.param .u64 .ptr .align 1 _Z9TransposePfS_ii_param_1,
	.param .u32 _Z9TransposePfS_ii_param_2,
	.param .u32 _Z9TransposePfS_ii_param_3
)
{
	.reg .pred 	%p<4>;
	.reg .b32 	%r<13>;
	.reg .b32 	%f<2>;
	.reg .b64 	%rd<9>;

	ld.param.u64 	%rd1, [_Z9TransposePfS_ii_param_0];
	ld.param.u64 	%rd2, [_Z9TransposePfS_ii_param_1];
	ld.param.u32 	%r3, [_Z9TransposePfS_ii_param_2];
	ld.param.u32 	%r4, [_Z9TransposePfS_ii_param_3];
	mov.u32 	%r5, %ctaid.y;
	mov.u32 	%r6, %ntid.y;
	mov.u32 	%r7, %tid.y;
	mad.lo.s32 	%r1, %r5, %r6, %r7;
	mov.u32 	%r8, %ctaid.x;
	mov.u32 	%r9, %ntid.x;
	mov.u32 	%r10, %tid.x;
	mad.lo.s32 	%r2, %r8, %r9, %r10;
	setp.ge.s32 	%p1, %r1, %r3;
	setp.ge.s32 	%p2, %r2, %r4;
	or.pred  	%p3, %p1, %p2;
	@%p3 bra 	$L__BB0_2;
	cvta.to.global.u64 	%rd3, %rd1;
	cvta.to.global.u64 	%rd4, %rd2;
	mad.lo.s32 	%r11, %r4, %r1, %r2;
	mul.wide.s32 	%rd5, %r11, 4;
	add.s64 	%rd6, %rd3, %rd5;
	ld.global.f32 	%f1, [%rd6];
	mad.lo.s32 	%r12, %r3, %r2, %r1;
	mul.wide.s32 	%rd7, %r12, 4;
	add.s64 	%rd8, %rd4, %rd7;
	st.global.f32 	[%rd8], %f1;
$L__BB0_2:
	ret;

}


// ===== COMPILED SASS (sm_100) =====

	.target	sm_100

	.elftype	@"ET_EXEC"


//--------------------- .note.nv.tkinfo           --------------------------
	.section	.note.nv.tkinfo,"",@"SHT_NOTE"
	.sectionflags	@"SHF_NOTE_NV_TKINFO"
	.tkinfo
        /*0018*/ 	.word	0x00000002
        /*0030*/ 	.string	""
        /*0030*/ 	.string	"ptxas"
        /*0030*/ 	.string	"Cuda compilation tools, release 13.0, V13.0.88"
        /*0030*/ 	.string	"Build cuda_13.0.r13.0/compiler.36424714_0"
        /*0030*/ 	.string	"-arch sm_100 -m 64 "



//--------------------- .note.nv.cuinfo           --------------------------
	.section	.note.nv.cuinfo,"",@"SHT_NOTE"
	.sectionflags	@"SHF_NOTE_NV_CUINFO"
        /*0018*/ 	.short	0x0002
        /*001a*/ 	.short	0x0064
        /*001c*/ 	.short	0x0082
	.zero		2


//--------------------- .nv.info                  --------------------------
	.section	.nv.info,"",@"SHT_CUDA_INFO"
	.align	4


	//----- nvinfo : EIATTR_REGCOUNT
	.align		4
        /*0000*/ 	.byte	0x04, 0x2f
        /*0002*/ 	.short	(.L_1 - .L_0)
	.align		4
.L_0:
        /*0004*/ 	.word	index@(_Z9TransposePfS_ii)
        /*0008*/ 	.word	0x0000000a


	//----- nvinfo : EIATTR_FRAME_SIZE
	.align		4
.L_1:
        /*000c*/ 	.byte	0x04, 0x11
        /*000e*/ 	.short	(.L_3 - .L_2)
	.align		4
.L_2:
        /*0010*/ 	.word	index@(_Z9TransposePfS_ii)
        /*0014*/ 	.word	0x00000000


	//----- nvinfo : EIATTR_MIN_STACK_SIZE
	.align		4
.L_3:
        /*0018*/ 	.byte	0x04, 0x12
        /*001a*/ 	.short	(.L_5 - .L_4)
	.align		4
.L_4:
        /*001c*/ 	.word	index@(_Z9TransposePfS_ii)
        /*0020*/ 	.word	0x00000000
.L_5:


//--------------------- .nv.compat                --------------------------
	.section	.nv.compat,"",@"SHT_CUDA_COMPAT_INFO"
	.align	4
        /*0000*/ 	.byte	0x02, 0x09, 0x00, 0x00, 0x02, 0x02, 0x01, 0x00, 0x02, 0x05, 0x05, 0x00, 0x03, 0x07, 0x01, 0x01
        /*0010*/ 	.byte	0x02, 0x03, 0x00, 0x00, 0x02, 0x06, 0x01, 0x00, 0x04, 0x0b, 0x08, 0x00, 0x09, 0x00, 0x00, 0x00
        /*0020*/ 	.byte	0x00, 0x00, 0x00, 0x00


//--------------------- .nv.info._Z9TransposePfS_ii --------------------------
	.section	.nv.info._Z9TransposePfS_ii,"",@"SHT_CUDA_INFO"
	.sectionflags	@""
	.align	4


	//----- nvinfo : EIATTR_CUDA_API_VERSION
	.align		4
        /*0000*/ 	.byte	0x04, 0x37
        /*0002*/ 	.short	(.L_7 - .L_6)
.L_6:
        /*0004*/ 	.word	0x00000082


	//----- nvinfo : EIATTR_KPARAM_INFO
	.align		4
.L_7:
        /*0008*/ 	.byte	0x04, 0x17
        /*000a*/ 	.short	(.L_9 - .L_8)
.L_8:
        /*000c*/ 	.word	0x00000000
        /*0010*/ 	.short	0x0003
        /*0012*/ 	.short	0x0014
        /*0014*/ 	.byte	0x00, 0xf0, 0x11, 0x00


	//----- nvinfo : EIATTR_KPARAM_INFO
	.align		4
.L_9:
        /*0018*/ 	.byte	0x04, 0x17
        /*001a*/ 	.short	(.L_11 - .L_10)
.L_10:
        /*001c*/ 	.word	0x00000000
        /*0020*/ 	.short	0x0002
        /*0022*/ 	.short	0x0010
        /*0024*/ 	.byte	0x00, 0xf0, 0x11, 0x00


	//----- nvinfo : EIATTR_KPARAM_INFO
	.align		4
.L_11:
        /*0028*/ 	.byte	0x04, 0x17
        /*002a*/ 	.short	(.L_13 - .L_12)
.L_12:
        /*002c*/ 	.word	0x00000000
        /*0030*/ 	.short	0x0001
        /*0032*/ 	.short	0x0008
        /*0034*/ 	.byte	0x00, 0xf5, 0x21, 0x00


	//----- nvinfo : EIATTR_KPARAM_INFO
	.align		4
.L_13:
        /*0038*/ 	.byte	0x04, 0x17
        /*003a*/ 	.short	(.L_15 - .L_14)
.L_14:
        /*003c*/ 	.word	0x00000000
        /*0040*/ 	.short	0x0000
        /*0042*/ 	.short	0x0000
        /*0044*/ 	.byte	0x00, 0xf5, 0x21, 0x00


	//----- nvinfo : EIATTR_SPARSE_MMA_MASK
	.align		4
.L_15:
        /*0048*/ 	.byte	0x03, 0x50
        /*004a*/ 	.short	0x0000


	//----- nvinfo : EIATTR_MAXREG_COUNT
	.align		4
        /*004c*/ 	.byte	0x03, 0x1b
        /*004e*/ 	.short	0x00ff


	//----- nvinfo : EIATTR_MERCURY_ISA_VERSION
	.align		4
        /*0050*/ 	.byte	0x03, 0x5f
        /*0052*/ 	.short	0x0101


	//----- nvinfo : EIATTR_VRC_CTA_INIT_COUNT
	.align		4
        /*0054*/ 	.byte	0x02, 0x4a
	.zero		1
	.zero		1


	//----- nvinfo : EIATTR_EXIT_INSTR_OFFSETS
	.align		4
        /*0058*/ 	.byte	0x04, 0x1c
        /*005a*/ 	.short	(.L_17 - .L_16)


	//   ....[0]....
.L_16:
        /*005c*/ 	.word	0x000000c0


	//   ....[1]....
        /*0060*/ 	.word	0x00000160


	//----- nvinfo : EIATTR_CBANK_PARAM_SIZE
	.align		4
.L_17:
        /*0064*/ 	.byte	0x03, 0x19
        /*0066*/ 	.short	0x0018


	//----- nvinfo : EIATTR_PARAM_CBANK
	.align		4
        /*0068*/ 	.byte	0x04, 0x0a
        /*006a*/ 	.short	(.L_19 - .L_18)
	.align		4
.L_18:
        /*006c*/ 	.word	index@(.nv.constant0._Z9TransposePfS_ii)
        /*0070*/ 	.short	0x0380
        /*0072*/ 	.short	0x0018


	//----- nvinfo : EIATTR_SW_WAR
	.align		4
.L_19:
        /*0074*/ 	.byte	0x04, 0x36
        /*0076*/ 	.short	(.L_21 - .L_20)
.L_20:
        /*0078*/ 	.word	0x00000008
.L_21:


//--------------------- .nv.callgraph             --------------------------
	.section	.nv.callgraph,"",@"SHT_CUDA_CALLGRAPH"
	.align	4
	.sectionentsize	8
	.align		4
        /*0000*/ 	.word	0x00000000
	.align		4
        /*0004*/ 	.word	0xffffffff
	.align		4
        /*0008*/ 	.word	0x00000000
	.align		4
        /*000c*/ 	.word	0xfffffffe
	.align		4
        /*0010*/ 	.word	0x00000000
	.align		4
        /*0014*/ 	.word	0xfffffffd
	.align		4
        /*0018*/ 	.word	0x00000000
	.align		4
        /*001c*/ 	.word	0xfffffffc


//--------------------- .text._Z9TransposePfS_ii  --------------------------
	.section	.text._Z9TransposePfS_ii,"ax",@progbits
	.align	128
        .global         _Z9TransposePfS_ii
        .type           _Z9TransposePfS_ii,@function
        .size           _Z9TransposePfS_ii,(.L_x_1 - _Z9TransposePfS_ii)
        .other          _Z9TransposePfS_ii,@"STO_CUDA_ENTRY STV_DEFAULT"
_Z9TransposePfS_ii:
.text._Z9TransposePfS_ii:
[----:B------:R-:W-:Y:S01]  /*0000*/  LDC R1, c[0x0][0x37c] ;  /* 0x0000df00ff017b82 */ /* 0x000fe20000000800 */
[----:B------:R-:W0:Y:S07]  /*0010*/  S2R R2, SR_TID.X ;  /* 0x0000000000027919 */ /* 0x000e2e0000002100 */
[----:B------:R-:W1:Y:S01]  /*0020*/  LDC R0, c[0x0][0x364] ;  /* 0x0000d900ff007b82 */ /* 0x000e620000000800 */
[----:B------:R-:W2:Y:S01]  /*0030*/  LDCU.64 UR6, c[0x0][0x390] ;  /* 0x00007200ff0677ac */ /* 0x000ea20008000a00 */
[----:B------:R-:W1:Y:S06]  /*0040*/  S2R R3, SR_TID.Y ;  /* 0x0000000000037919 */ /* 0x000e6c0000002200 */
[----:B------:R-:W0:Y:S08]  /*0050*/  S2UR UR5, SR_CTAID.X ;  /* 0x00000000000579c3 */ /* 0x000e300000002500 */
[----:B------:R-:W0:Y:S08]  /*0060*/  LDC R7, c[0x0][0x360] ;  /* 0x0000d800ff077b82 */ /* 0x000e300000000800 */
[----:B------:R-:W1:Y:S01]  /*0070*/  S2UR UR4, SR_CTAID.Y ;  /* 0x00000000000479c3 */ /* 0x000e620000002600 */
[----:B0-----:R-:W-:-:S05]  /*0080*/  IMAD R7, R7, UR5, R2 ;  /* 0x0000000507077c24 */ /* 0x001fca000f8e0202 */
[----:B--2---:R-:W-:Y:S01]  /*0090*/  ISETP.GE.AND P0, PT, R7, UR7, PT ;  /* 0x0000000707007c0c */ /* 0x004fe2000bf06270 */
[----:B-1----:R-:W-:-:S05]  /*00a0*/  IMAD R0, R0, UR4, R3 ;  /* 0x0000000400007c24 */ /* 0x002fca000f8e0203 */
[----:B------:R-:W-:-:S13]  /*00b0*/  ISETP.GE.OR P0, PT, R0, UR6, P0 ;  /* 0x0000000600007c0c */ /* 0x000fda0008706670 */
[----:B------:R-:W-:Y:S05]  /*00c0*/  @P0 EXIT ;  /* 0x000000000000094d */ /* 0x000fea0003800000 */
[----:B------:R-:W0:Y:S01]  /*00d0*/  LDC.64 R2, c[0x0][0x380] ;  /* 0x0000e000ff027b82 */ /* 0x000e220000000a00 */
[----:B------:R-:W1:Y:S01]  /*00e0*/  LDCU.64 UR4, c[0x0][0x358] ;  /* 0x00006b00ff0477ac */ /* 0x000e620008000a00 */
[----:B------:R-:W-:-:S04]  /*00f0*/  IMAD R5, R0, UR7, R7 ;  /* 0x0000000700057c24 */ /* 0x000fc8000f8e0207 */
[----:B0-----:R-:W-:Y:S02]  /*0100*/  IMAD.WIDE R2, R5, 0x4, R2 ;  /* 0x0000000405027825 */ /* 0x001fe400078e0202 */
[----:B------:R-:W0:Y:S04]  /*0110*/  LDC.64 R4, c[0x0][0x388] ;  /* 0x0000e200ff047b82 */ /* 0x000e280000000a00 */
[----:B-1----:R-:W2:Y:S01]  /*0120*/  LDG.E R3, desc[UR4][R2.64] ;  /* 0x0000000402037981 */ /* 0x002ea2000c1e1900 */
[----:B------:R-:W-:-:S04]  /*0130*/  IMAD R7, R7, UR6, R0 ;  /* 0x0000000607077c24 */ /* 0x000fc8000f8e0200 */
[----:B0-----:R-:W-:-:S05]  /*0140*/  IMAD.WIDE R4, R7, 0x4, R4 ;  /* 0x0000000407047825 */ /* 0x001fca00078e0204 */
[----:B--2---:R-:W-:Y:S01]  /*0150*/  STG.E desc[UR4][R4.64], R3 ;  /* 0x0000000304007986 */ /* 0x004fe2000c101904 */
[----:B------:R-:W-:Y:S05]  /*0160*/  EXIT ;  /* 0x000000000000794d */ /* 0x000fea0003800000 */
.L_x_0:
[----:B------:R-:W-:-:S00]  /*0170*/  BRA `(.L_x_0) ;  /* 0xfffffffc00fc7947 */ /* 0x000fc0000383ffff */
[----:B------:R-:W-:-:S00]  /*0180*/  NOP ;  /* 0x0000000000007918 */ /* 0x000fc00000000000 */
[----:B------:R-:W-:-:S00]  /*0190*/  NOP ;  /* 0x0000000000007918 */ /* 0x000fc00000000000 */
[----:B------:R-:W-:-:S00]  /*01a0*/  NOP ;  /* 0x0000000000007918 */ /* 0x000fc00000000000 */
[----:B------:R-:W-:-:S00]  /*01b0*/  NOP ;  /* 0x0000000000007918 */ /* 0x000fc00000000000 */
[----:B------:R-:W-:-:S00]  /*01c0*/  NOP ;  /* 0x0000000000007918 */ /* 0x000fc00000000000 */
[----:B------:R-:W-:-:S00]  /*01d0*/  NOP ;  /* 0x0000000000007918 */ /* 0x000fc00000000000 */
[----:B------:R-:W-:-:S00]  /*01e0*/  NOP ;  /* 0x0000000000007918 */ /* 0x000fc00000000000 */
[----:B------:R-:W-:-:S00]  /*01f0*/  NOP ;  /* 0x0000000000007918 */ /* 0x000fc00000000000 */
.L_x_1:


//--------------------- .nv.shared.reserved.0     --------------------------
	.section	.nv.shared.reserved.0,"aw",@nobits
	.weak		__nv_reservedSMEM_offset_0_alias
	.size		__nv_reservedSMEM_offset_0_alias, 0, 64
	.other		__nv_reservedSMEM_offset_0_alias,@"STO_CUDA_RESERVED_SHARED STV_DEFAULT"
__nv_reservedSMEM_offset_0_alias:
	.zero		0
	.zero		64


//--------------------- .nv.constant0._Z9TransposePfS_ii --------------------------
	.section	.nv.constant0._Z9TransposePfS_ii,"a",@progbits
	.sectionflags	@""
	.align	4
.nv.constant0._Z9TransposePfS_ii:
	.zero		920


//--------------------- SYMBOLS --------------------------

	.type		.nv.reservedSmem.offset0,@object
	.size		.nv.reservedSmem.offset0,0x4
